	.headerflags	@"EF_CUDA_TEXMODE_UNIFIED EF_CUDA_64BIT_ADDRESS EF_CUDA_SM89 EF_CUDA_VIRTUAL_SM(EF_CUDA_SM89)"
	.elftype	@"ET_EXEC"


//--------------------- .nv.info                  --------------------------
	.section	.nv.info,"",@"SHT_CUDA_INFO"
	.align	4


	//----- nvinfo : EIATTR_REGCOUNT
	.align		4
        /*0000*/ 	.byte	0x04, 0x2f
        /*0002*/ 	.short	(.L_1 - .L_0)
	.align		4
.L_0:
        /*0004*/ 	.word	index@(triton__0d1d2d34de)
        /*0008*/ 	.word	0x00000012


	//----- nvinfo : EIATTR_MAX_STACK_SIZE
	.align		4
.L_1:
        /*000c*/ 	.byte	0x04, 0x23
        /*000e*/ 	.short	(.L_3 - .L_2)
	.align		4
.L_2:
        /*0010*/ 	.word	index@(triton__0d1d2d34de)
        /*0014*/ 	.word	0x00000000


	//----- nvinfo : EIATTR_MIN_STACK_SIZE
	.align		4
.L_3:
        /*0018*/ 	.byte	0x04, 0x12
        /*001a*/ 	.short	(.L_5 - .L_4)
	.align		4
.L_4:
        /*001c*/ 	.word	index@(triton__0d1d2d34de)
        /*0020*/ 	.word	0x00000000


	//----- nvinfo : EIATTR_FRAME_SIZE
	.align		4
.L_5:
        /*0024*/ 	.byte	0x04, 0x11
        /*0026*/ 	.short	(.L_7 - .L_6)
	.align		4
.L_6:
        /*0028*/ 	.word	index@(triton__0d1d2d34de)
        /*002c*/ 	.word	0x00000000
.L_7:


//--------------------- .nv.info.triton__0d1d2d34de --------------------------
	.section	.nv.info.triton__0d1d2d34de,"",@"SHT_CUDA_INFO"
	.align	4


	//----- nvinfo : EIATTR_CUDA_API_VERSION
	.align		4
        /*0000*/ 	.byte	0x04, 0x37
        /*0002*/ 	.short	(.L_9 - .L_8)
.L_8:
        /*0004*/ 	.word	0x0000007b


	//----- nvinfo : EIATTR_PARAM_CBANK
	.align		4
.L_9:
        /*0008*/ 	.byte	0x04, 0x0a
        /*000a*/ 	.short	(.L_11 - .L_10)
	.align		4
.L_10:
        /*000c*/ 	.word	index@(.nv.constant0.triton__0d1d2d34de)
        /*0010*/ 	.short	0x0160
        /*0012*/ 	.short	0x0020


	//----- nvinfo : EIATTR_CBANK_PARAM_SIZE
	.align		4
.L_11:
        /*0014*/ 	.byte	0x03, 0x19
        /*0016*/ 	.short	0x0020


	//----- nvinfo : EIATTR_KPARAM_INFO
	.align		4
        /*0018*/ 	.byte	0x04, 0x17
        /*001a*/ 	.short	(.L_13 - .L_12)
.L_12:
        /*001c*/ 	.word	0x00000000
        /*0020*/ 	.short	0x0004
        /*0022*/ 	.short	0x001c
        /*0024*/ 	.byte	0x00, 0xf0, 0x11, 0x00


	//----- nvinfo : EIATTR_KPARAM_INFO
	.align		4
.L_13:
        /*0028*/ 	.byte	0x04, 0x17
        /*002a*/ 	.short	(.L_15 - .L_14)
.L_14:
        /*002c*/ 	.word	0x00000000
        /*0030*/ 	.short	0x0003
        /*0032*/ 	.short	0x0018
        /*0034*/ 	.byte	0x00, 0xf0, 0x11, 0x00


	//----- nvinfo : EIATTR_KPARAM_INFO
	.align		4
.L_15:
        /*0038*/ 	.byte	0x04, 0x17
        /*003a*/ 	.short	(.L_17 - .L_16)
.L_16:
        /*003c*/ 	.word	0x00000000
        /*0040*/ 	.short	0x0002
        /*0042*/ 	.short	0x0010
        /*0044*/ 	.byte	0x00, 0xf0, 0x21, 0x00


	//----- nvinfo : EIATTR_KPARAM_INFO
	.align		4
.L_17:
        /*0048*/ 	.byte	0x04, 0x17
        /*004a*/ 	.short	(.L_19 - .L_18)
.L_18:
        /*004c*/ 	.word	0x00000000
        /*0050*/ 	.short	0x0001
        /*0052*/ 	.short	0x0008
        /*0054*/ 	.byte	0x00, 0xf0, 0x21, 0x00


	//----- nvinfo : EIATTR_KPARAM_INFO
	.align		4
.L_19:
        /*0058*/ 	.byte	0x04, 0x17
        /*005a*/ 	.short	(.L_21 - .L_20)
.L_20:
        /*005c*/ 	.word	0x00000000
        /*0060*/ 	.short	0x0000
        /*0062*/ 	.short	0x0000
        /*0064*/ 	.byte	0x00, 0xf0, 0x21, 0x00


	//----- nvinfo : EIATTR_MAXREG_COUNT
	.align		4
.L_21:
        /*0068*/ 	.byte	0x03, 0x1b
        /*006a*/ 	.short	0x00ff


	//----- nvinfo : EIATTR_EXIT_INSTR_OFFSETS
	.align		4
        /*006c*/ 	.byte	0x04, 0x1c
        /*006e*/ 	.short	(.L_23 - .L_22)


	//   ....[0]....
.L_22:
        /*0070*/ 	.word	0x000004e0


	//   ....[1]....
        /*0074*/ 	.word	0x00000500


	//----- nvinfo : EIATTR_MAX_THREADS
	.align		4
.L_23:
        /*0078*/ 	.byte	0x04, 0x05
        /*007a*/ 	.short	(.L_25 - .L_24)
.L_24:
        /*007c*/ 	.word	0x00000100
        /*0080*/ 	.word	0x00000001
        /*0084*/ 	.word	0x00000001
.L_25:


//--------------------- .nv.rel.action            --------------------------
	.section	.nv.rel.action,"",@"SHT_CUDA_RELOCINFO"
	.align	8
	.sectionentsize	8
        /*0000*/ 	.byte	0x73, 0x00, 0x00, 0x00, 0x00, 0x00, 0x00, 0x00, 0x00, 0x00, 0x00, 0x11, 0x25, 0x00, 0x05, 0x36


//--------------------- .nv.constant0.triton__0d1d2d34de --------------------------
	.section	.nv.constant0.triton__0d1d2d34de,"a",@progbits
	.align	4
.nv.constant0.triton__0d1d2d34de:
	.zero		384


//--------------------- .text.triton__0d1d2d34de  --------------------------
	.section	.text.triton__0d1d2d34de,"ax",@progbits
	.sectioninfo	@"SHI_REGISTERS=18"
	.align	128
        .global         triton__0d1d2d34de
        .type           triton__0d1d2d34de,@function
        .size           triton__0d1d2d34de,(.L_x_1 - triton__0d1d2d34de)
        .other          triton__0d1d2d34de,@"STO_CUDA_ENTRY STV_DEFAULT"
triton__0d1d2d34de:
.text.triton__0d1d2d34de:
[----:B------:R-:W-:-:S02]  /*0000*/  IMAD.MOV.U32 R1, RZ, RZ, c[0x0][0x28] ;  /* 0x00000a00ff017624 */ /* 0x000fc400078e00ff */
[----:B------:R-:W-:Y:S01]  /*0010*/  IABS R9, c[0x0][0x178] ;  /* 0x00005e0000097a13 */ /* 0x000fe20000000000 */
[----:B------:R-:W0:Y:S01]  /*0020*/  S2R R0, SR_TID.X ;  /* 0x0000000000007919 */ /* 0x000e220000002100 */
[----:B------:R-:W-:Y:S01]  /*0030*/  MOV R15, 0x2 ;  /* 0x00000002000f7802 */ /* 0x000fe20000000f00 */
[----:B------:R-:W-:Y:S01]  /*0040*/  IMAD.MOV.U32 R10, RZ, RZ, RZ ;  /* 0x000000ffff0a7224 */ /* 0x000fe200078e00ff */
[----:B------:R-:W1:Y:S01]  /*0050*/  I2F.RP R5, R9 ;  /* 0x0000000900057306 */ /* 0x000e620000209400 */
[----:B------:R-:W2:Y:S01]  /*0060*/  S2R R7, SR_CTAID.X ;  /* 0x0000000000077919 */ /* 0x000ea20000002500 */
[----:B------:R-:W-:Y:S01]  /*0070*/  PRMT R11, RZ, 0x7610, R11 ;  /* 0x00007610ff0b7816 */ /* 0x000fe2000000000b */
[----:B------:R-:W-:-:S05]  /*0080*/  ULDC.64 UR4, c[0x0][0x118] ;  /* 0x0000460000047ab9 */ /* 0x000fca0000000a00 */
[----:B-1----:R-:W1:Y:S01]  /*0090*/  MUFU.RCP R5, R5 ;  /* 0x0000000500057308 */ /* 0x002e620000001000 */
[----:B0-----:R-:W-:-:S05]  /*00a0*/  IMAD.SHL.U32 R0, R0, 0x2, RZ ;  /* 0x0000000200007824 */ /* 0x001fca00078e00ff */
[----:B------:R-:W-:-:S05]  /*00b0*/  LOP3.LUT R0, R0, 0x1fe, RZ, 0xc0, !PT ;  /* 0x000001fe00007812 */ /* 0x000fca00078ec0ff */
[----:B--2---:R-:W-:Y:S01]  /*00c0*/  IMAD R0, R7, 0x200, R0 ;  /* 0x0000020007007824 */ /* 0x004fe200078e0200 */
[----:B-1----:R-:W-:-:S04]  /*00d0*/  IADD3 R2, R5, 0xffffffe, RZ ;  /* 0x0ffffffe05027810 */ /* 0x002fc80007ffe0ff */
[----:B------:R0:W1:Y:S01]  /*00e0*/  F2I.FTZ.U32.TRUNC.NTZ R3, R2 ;  /* 0x0000000200037305 */ /* 0x000062000021f000 */
[----:B------:R-:W-:-:S04]  /*00f0*/  IADD3 R4, R0, 0x1, RZ ;  /* 0x0000000100047810 */ /* 0x000fc80007ffe0ff */
[----:B------:R-:W-:Y:S02]  /*0100*/  IABS R7, R4 ;  /* 0x0000000400077213 */ /* 0x000fe40000000000 */
[----:B------:R-:W-:Y:S01]  /*0110*/  LOP3.LUT R4, R4, c[0x0][0x178], RZ, 0x3c, !PT ;  /* 0x00005e0004047a12 */ /* 0x000fe200078e3cff */
[----:B0-----:R-:W-:Y:S02]  /*0120*/  IMAD.MOV.U32 R2, RZ, RZ, RZ ;  /* 0x000000ffff027224 */ /* 0x001fe400078e00ff */
[----:B-1----:R-:W-:-:S04]  /*0130*/  IMAD.MOV R6, RZ, RZ, -R3 ;  /* 0x000000ffff067224 */ /* 0x002fc800078e0a03 */
[----:B------:R-:W-:Y:S01]  /*0140*/  IMAD R5, R6, R9, RZ ;  /* 0x0000000906057224 */ /* 0x000fe200078e02ff */
[----:B------:R-:W-:-:S03]  /*0150*/  IABS R6, R0 ;  /* 0x0000000000067213 */ /* 0x000fc60000000000 */
[----:B------:R-:W-:-:S06]  /*0160*/  IMAD.HI.U32 R2, R3, R5, R2 ;  /* 0x0000000503027227 */ /* 0x000fcc00078e0002 */
[----:B------:R-:W-:-:S04]  /*0170*/  IMAD.HI.U32 R3, R2, R6, RZ ;  /* 0x0000000602037227 */ /* 0x000fc800078e00ff */
[----:B------:R-:W-:-:S04]  /*0180*/  IMAD.HI.U32 R5, R2, R7, RZ ;  /* 0x0000000702057227 */ /* 0x000fc800078e00ff */
[----:B------:R-:W-:Y:S02]  /*0190*/  IMAD.MOV R2, RZ, RZ, -R3 ;  /* 0x000000ffff027224 */ /* 0x000fe400078e0a03 */
[----:B------:R-:W-:Y:S02]  /*01a0*/  IMAD.MOV R8, RZ, RZ, -R5 ;  /* 0x000000ffff087224 */ /* 0x000fe400078e0a05 */
[C---:B------:R-:W-:Y:S02]  /*01b0*/  IMAD R2, R9.reuse, R2, R6 ;  /* 0x0000000209027224 */ /* 0x040fe400078e0206 */
[----:B------:R-:W-:-:S03]  /*01c0*/  IMAD R6, R9, R8, R7 ;  /* 0x0000000809067224 */ /* 0x000fc600078e0207 */
[C---:B------:R-:W-:Y:S02]  /*01d0*/  ISETP.GT.U32.AND P0, PT, R9.reuse, R2, PT ;  /* 0x000000020900720c */ /* 0x040fe40003f04070 */
[----:B------:R-:W-:-:S11]  /*01e0*/  ISETP.GT.U32.AND P2, PT, R9, R6, PT ;  /* 0x000000060900720c */ /* 0x000fd60003f44070 */
[-C--:B------:R-:W-:Y:S02]  /*01f0*/  @!P0 IADD3 R2, R2, -R9.reuse, RZ ;  /* 0x8000000902028210 */ /* 0x080fe40007ffe0ff */
[----:B------:R-:W-:Y:S01]  /*0200*/  @!P2 IMAD.IADD R6, R6, 0x1, -R9 ;  /* 0x000000010606a824 */ /* 0x000fe200078e0a09 */
[----:B------:R-:W-:Y:S02]  /*0210*/  @!P0 IADD3 R3, R3, 0x1, RZ ;  /* 0x0000000103038810 */ /* 0x000fe40007ffe0ff */
[-C--:B------:R-:W-:Y:S02]  /*0220*/  ISETP.GE.U32.AND P3, PT, R2, R9.reuse, PT ;  /* 0x000000090200720c */ /* 0x080fe40003f66070 */
[----:B------:R-:W-:Y:S02]  /*0230*/  LOP3.LUT R2, R0, c[0x0][0x178], RZ, 0x3c, !PT ;  /* 0x00005e0000027a12 */ /* 0x000fe400078e3cff */
[----:B------:R-:W-:Y:S02]  /*0240*/  ISETP.GE.U32.AND P4, PT, R6, R9, PT ;  /* 0x000000090600720c */ /* 0x000fe40003f86070 */
[----:B------:R-:W-:-:S02]  /*0250*/  ISETP.GE.AND P1, PT, R2, RZ, PT ;  /* 0x000000ff0200720c */ /* 0x000fc40003f26270 */
[----:B------:R-:W-:Y:S02]  /*0260*/  ISETP.GE.AND P0, PT, R4, RZ, PT ;  /* 0x000000ff0400720c */ /* 0x000fe40003f06270 */
[----:B------:R-:W-:Y:S02]  /*0270*/  @!P2 IADD3 R5, R5, 0x1, RZ ;  /* 0x000000010505a810 */ /* 0x000fe40007ffe0ff */
[----:B------:R-:W-:Y:S02]  /*0280*/  ISETP.NE.AND P2, PT, RZ, c[0x0][0x178], PT ;  /* 0x00005e00ff007a0c */ /* 0x000fe40003f45270 */
[----:B------:R-:W-:Y:S02]  /*0290*/  @P3 IADD3 R3, R3, 0x1, RZ ;  /* 0x0000000103033810 */ /* 0x000fe40007ffe0ff */
[----:B------:R-:W-:Y:S02]  /*02a0*/  LOP3.LUT R2, RZ, c[0x0][0x178], RZ, 0x33, !PT ;  /* 0x00005e00ff027a12 */ /* 0x000fe400078e33ff */
[----:B------:R-:W-:Y:S01]  /*02b0*/  @P4 IADD3 R5, R5, 0x1, RZ ;  /* 0x0000000105054810 */ /* 0x000fe20007ffe0ff */
[----:B------:R-:W-:-:S04]  /*02c0*/  @!P1 IMAD.MOV R3, RZ, RZ, -R3 ;  /* 0x000000ffff039224 */ /* 0x000fc800078e0a03 */
[----:B------:R-:W-:Y:S01]  /*02d0*/  @!P0 IMAD.MOV R5, RZ, RZ, -R5 ;  /* 0x000000ffff058224 */ /* 0x000fe200078e0a05 */
[----:B------:R-:W-:Y:S02]  /*02e0*/  SEL R7, R2, R3, !P2 ;  /* 0x0000000302077207 */ /* 0x000fe40005000000 */
[----:B------:R-:W-:Y:S02]  /*02f0*/  ISETP.GE.AND P0, PT, R0, c[0x0][0x17c], PT ;  /* 0x00005f0000007a0c */ /* 0x000fe40003f06270 */
[----:B------:R-:W-:Y:S01]  /*0300*/  SEL R2, R2, R5, !P2 ;  /* 0x0000000502027207 */ /* 0x000fe20005000000 */
[----:B------:R-:W-:-:S04]  /*0310*/  IMAD.HI R3, R7, 0x66666667, RZ ;  /* 0x6666666707037827 */ /* 0x000fc800078e02ff */
[----:B------:R-:W-:Y:S01]  /*0320*/  IMAD.HI R5, R2, 0x66666667, RZ ;  /* 0x6666666702057827 */ /* 0x000fe200078e02ff */
[----:B------:R-:W-:-:S04]  /*0330*/  SHF.R.U32.HI R4, RZ, 0x1f, R3 ;  /* 0x0000001fff047819 */ /* 0x000fc80000011603 */
[----:B------:R-:W-:Y:S02]  /*0340*/  SHF.R.U32.HI R6, RZ, 0x1f, R5 ;  /* 0x0000001fff067819 */ /* 0x000fe40000011605 */
[----:B------:R-:W-:Y:S02]  /*0350*/  LEA.HI.SX32 R4, R3, R4, 0x18 ;  /* 0x0000000403047211 */ /* 0x000fe400078fc2ff */
[----:B------:R-:W-:-:S03]  /*0360*/  LEA.HI.SX32 R5, R5, R6, 0x18 ;  /* 0x0000000605057211 */ /* 0x000fc600078fc2ff */
[----:B------:R-:W-:Y:S02]  /*0370*/  IMAD R4, R4, -0x280, R7 ;  /* 0xfffffd8004047824 */ /* 0x000fe400078e0207 */
[----:B------:R-:W-:Y:S02]  /*0380*/  IMAD R8, R5, -0x280, R2 ;  /* 0xfffffd8005087824 */ /* 0x000fe400078e0202 */
[----:B------:R-:W-:Y:S01]  /*0390*/  IMAD.WIDE R6, R4, R15, c[0x0][0x168] ;  /* 0x00005a0004067625 */ /* 0x000fe200078e020f */
[----:B------:R-:W-:-:S03]  /*03a0*/  PRMT R12, RZ, 0x7610, R12 ;  /* 0x00007610ff0c7816 */ /* 0x000fc6000000000c */
[-C--:B------:R-:W-:Y:S01]  /*03b0*/  IMAD.WIDE R2, R0, R15.reuse, c[0x0][0x160] ;  /* 0x0000580000027625 */ /* 0x080fe200078e020f */
[----:B------:R-:W2:Y:S03]  /*03c0*/  @!P0 LDG.E.EL.U16 R11, [R6.64] ;  /* 0x00000004060b8981 */ /* 0x000ea6000c2e1500 */
[-C--:B------:R-:W-:Y:S01]  /*03d0*/  IMAD.WIDE R8, R8, R15.reuse, c[0x0][0x168] ;  /* 0x00005a0008087625 */ /* 0x080fe200078e020f */
[----:B------:R-:W3:Y:S03]  /*03e0*/  @!P0 LDG.E.EL R10, [R2.64] ;  /* 0x00000004020a8981 */ /* 0x000ee6000c2e1900 */
[----:B------:R-:W-:Y:S01]  /*03f0*/  IMAD.MOV.U32 R13, RZ, RZ, RZ ;  /* 0x000000ffff0d7224 */ /* 0x000fe200078e00ff */
[----:B------:R-:W4:Y:S01]  /*0400*/  @!P0 LDG.E.EL.U16 R12, [R8.64] ;  /* 0x00000004080c8981 */ /* 0x000f22000c2e1500 */
[----:B------:R-:W-:-:S05]  /*0410*/  IMAD.WIDE R4, R0, R15, c[0x0][0x170] ;  /* 0x00005c0000047625 */ /* 0x000fca00078e020f */
[----:B------:R-:W5:Y:S01]  /*0420*/  @!P0 LDG.E.EL R13, [R4.64] ;  /* 0x00000004040d8981 */ /* 0x000f62000c2e1900 */
[----:B--2---:R-:W-:Y:S02]  /*0430*/  HADD2.F32 R11, -RZ, R11.H0_H0 ;  /* 0x2000000bff0b7230 */ /* 0x004fe40000004100 */
[--C-:B---3--:R-:W-:Y:S02]  /*0440*/  HADD2.F32 R0, -RZ, R10.reuse.H0_H0 ;  /* 0x2000000aff007230 */ /* 0x108fe40000004100 */
[----:B------:R-:W-:Y:S02]  /*0450*/  HADD2.F32 R10, -RZ, R10.H1_H1 ;  /* 0x3000000aff0a7230 */ /* 0x000fe40000004100 */
[----:B----4-:R-:W-:Y:S01]  /*0460*/  HADD2.F32 R7, -RZ, R12.H0_H0 ;  /* 0x2000000cff077230 */ /* 0x010fe20000004100 */
[----:B------:R-:W-:Y:S01]  /*0470*/  FADD R11, R0, R11 ;  /* 0x0000000b000b7221 */ /* 0x000fe20000000000 */
[----:B-----5:R-:W-:-:S03]  /*0480*/  HADD2.F32 R0, -RZ, R13.H0_H0 ;  /* 0x2000000dff007230 */ /* 0x020fc60000004100 */
[----:B------:R-:W-:Y:S01]  /*0490*/  FADD R10, R10, R7 ;  /* 0x000000070a0a7221 */ /* 0x000fe20000000000 */
[----:B------:R-:W-:Y:S01]  /*04a0*/  HADD2.F32 R13, -RZ, R13.H1_H1 ;  /* 0x3000000dff0d7230 */ /* 0x000fe20000004100 */
[----:B------:R-:W-:-:S04]  /*04b0*/  FFMA R0, R0, 0.125, R11 ;  /* 0x3e00000000007823 */ /* 0x000fc8000000000b */
[----:B------:R-:W-:-:S05]  /*04c0*/  FFMA R13, R13, 0.125, R10 ;  /* 0x3e0000000d0d7823 */ /* 0x000fca000000000a */
[----:B------:R-:W-:Y:S01]  /*04d0*/  F2FP.F16.F32.PACK_AB R13, R13, R0 ;  /* 0x000000000d0d723e */ /* 0x000fe200000000ff */
[----:B------:R-:W-:Y:S06]  /*04e0*/  @P0 EXIT ;  /* 0x000000000000094d */ /* 0x000fec0003800000 */
[----:B------:R-:W-:Y:S01]  /*04f0*/  STG.E [R2.64], R13 ;  /* 0x0000000d02007986 */ /* 0x000fe2000c101904 */
[----:B------:R-:W-:Y:S05]  /*0500*/  EXIT ;  /* 0x000000000000794d */ /* 0x000fea0003800000 */
.L_x_0:
[----:B------:R-:W-:-:S00]  /*0510*/  BRA `(.L_x_0) ;  /* 0xfffffff000007947 */ /* 0x000fc0000383ffff */
[----:B------:R-:W-:-:S00]  /*0520*/  NOP ;  /* 0x0000000000007918 */ /* 0x000fc00000000000 */
        /* <DEDUP_REMOVED lines=13> */
.L_x_1:
